	.headerflags	@"EF_CUDA_TEXMODE_UNIFIED EF_CUDA_64BIT_ADDRESS EF_CUDA_ACCELERATORS EF_CUDA_SM90 EF_CUDA_VIRTUAL_SM(EF_CUDA_SM90)"
	.elftype	@"ET_EXEC"


//--------------------- .nv.info                  --------------------------
	.section	.nv.info,"",@"SHT_CUDA_INFO"
	.align	4


	//----- nvinfo : EIATTR_REGCOUNT
	.align		4
        /*0000*/ 	.byte	0x04, 0x2f
        /*0002*/ 	.short	(.L_3 - .L_2)
	.align		4
.L_2:
        /*0004*/ 	.word	index@(triton_poi_fused__native_batch_norm_legit_no_training_24)
        /*0008*/ 	.word	0x00000010


	//----- nvinfo : EIATTR_MIN_STACK_SIZE
	.align		4
.L_3:
        /*000c*/ 	.byte	0x04, 0x12
        /*000e*/ 	.short	(.L_5 - .L_4)
	.align		4
.L_4:
        /*0010*/ 	.word	index@(triton_poi_fused__native_batch_norm_legit_no_training_24)
        /*0014*/ 	.word	0x00000000


	//----- nvinfo : EIATTR_FRAME_SIZE
	.align		4
.L_5:
        /*0018*/ 	.byte	0x04, 0x11
        /*001a*/ 	.short	(.L_7 - .L_6)
	.align		4
.L_6:
        /*001c*/ 	.word	index@(triton_poi_fused__native_batch_norm_legit_no_training_24)
        /*0020*/ 	.word	0x00000000


	//----- nvinfo : EIATTR_MIN_STACK_SIZE
	.align		4
.L_7:
        /*0024*/ 	.byte	0x04, 0x12
        /*0026*/ 	.short	(.L_9 - .L_8)
	.align		4
.L_8:
        /*0028*/ 	.word	index@(triton_poi_fused__native_batch_norm_legit_no_training_24)
        /*002c*/ 	.word	0x00000000
.L_9:


//--------------------- .nv.info.triton_poi_fused__native_batch_norm_legit_no_training_24 --------------------------
	.section	.nv.info.triton_poi_fused__native_batch_norm_legit_no_training_24,"",@"SHT_CUDA_INFO"
	.sectionflags	@""
	.align	4


	//----- nvinfo : EIATTR_CUDA_API_VERSION
	.align		4
        /*0000*/ 	.byte	0x04, 0x37
        /*0002*/ 	.short	(.L_11 - .L_10)
.L_10:
        /*0004*/ 	.word	0x0000007c


	//----- nvinfo : EIATTR_KPARAM_INFO
	.align		4
.L_11:
        /*0008*/ 	.byte	0x04, 0x17
        /*000a*/ 	.short	(.L_13 - .L_12)
.L_12:
        /*000c*/ 	.word	0x00000000
        /*0010*/ 	.short	0x0006
        /*0012*/ 	.short	0x0030
        /*0014*/ 	.byte	0x00, 0xf0, 0x11, 0x00


	//----- nvinfo : EIATTR_KPARAM_INFO
	.align		4
.L_13:
        /*0018*/ 	.byte	0x04, 0x17
        /*001a*/ 	.short	(.L_15 - .L_14)
.L_14:
        /*001c*/ 	.word	0x00000000
        /*0020*/ 	.short	0x0005
        /*0022*/ 	.short	0x0028
        /*0024*/ 	.byte	0x00, 0xf4, 0x21, 0x00


	//----- nvinfo : EIATTR_KPARAM_INFO
	.align		4
.L_15:
        /*0028*/ 	.byte	0x04, 0x17
        /*002a*/ 	.short	(.L_17 - .L_16)
.L_16:
        /*002c*/ 	.word	0x00000000
        /*0030*/ 	.short	0x0004
        /*0032*/ 	.short	0x0020
        /*0034*/ 	.byte	0x00, 0xf4, 0x21, 0x00


	//----- nvinfo : EIATTR_KPARAM_INFO
	.align		4
.L_17:
        /*0038*/ 	.byte	0x04, 0x17
        /*003a*/ 	.short	(.L_19 - .L_18)
.L_18:
        /*003c*/ 	.word	0x00000000
        /*0040*/ 	.short	0x0003
        /*0042*/ 	.short	0x0018
        /*0044*/ 	.byte	0x00, 0xf4, 0x21, 0x00


	//----- nvinfo : EIATTR_KPARAM_INFO
	.align		4
.L_19:
        /*0048*/ 	.byte	0x04, 0x17
        /*004a*/ 	.short	(.L_21 - .L_20)
.L_20:
        /*004c*/ 	.word	0x00000000
        /*0050*/ 	.short	0x0002
        /*0052*/ 	.short	0x0010
        /*0054*/ 	.byte	0x00, 0xf4, 0x21, 0x00


	//----- nvinfo : EIATTR_KPARAM_INFO
	.align		4
.L_21:
        /*0058*/ 	.byte	0x04, 0x17
        /*005a*/ 	.short	(.L_23 - .L_22)
.L_22:
        /*005c*/ 	.word	0x00000000
        /*0060*/ 	.short	0x0001
        /*0062*/ 	.short	0x0008
        /*0064*/ 	.byte	0x00, 0xf4, 0x21, 0x00


	//----- nvinfo : EIATTR_KPARAM_INFO
	.align		4
.L_23:
        /*0068*/ 	.byte	0x04, 0x17
        /*006a*/ 	.short	(.L_25 - .L_24)
.L_24:
        /*006c*/ 	.word	0x00000000
        /*0070*/ 	.short	0x0000
        /*0072*/ 	.short	0x0000
        /*0074*/ 	.byte	0x00, 0xf4, 0x21, 0x00


	//----- nvinfo : EIATTR_SPARSE_MMA_MASK
	.align		4
.L_25:
        /*0078*/ 	.byte	0x03, 0x50
        /*007a*/ 	.short	0x0000


	//----- nvinfo : EIATTR_MAXREG_COUNT
	.align		4
        /*007c*/ 	.byte	0x03, 0x1b
        /*007e*/ 	.short	0x00ff


	//----- nvinfo : EIATTR_EXIT_INSTR_OFFSETS
	.align		4
        /*0080*/ 	.byte	0x04, 0x1c
        /*0082*/ 	.short	(.L_27 - .L_26)


	//   ....[0]....
.L_26:
        /*0084*/ 	.word	0x000002d0


	//----- nvinfo : EIATTR_REQNTID
	.align		4
.L_27:
        /*0088*/ 	.byte	0x04, 0x10
        /*008a*/ 	.short	(.L_29 - .L_28)
.L_28:
        /*008c*/ 	.word	0x00000080
        /*0090*/ 	.word	0x00000001
        /*0094*/ 	.word	0x00000001


	//----- nvinfo : EIATTR_CBANK_PARAM_SIZE
	.align		4
.L_29:
        /*0098*/ 	.byte	0x03, 0x19
        /*009a*/ 	.short	0x0034


	//----- nvinfo : EIATTR_PARAM_CBANK
	.align		4
        /*009c*/ 	.byte	0x04, 0x0a
        /*009e*/ 	.short	(.L_31 - .L_30)
	.align		4
.L_30:
        /*00a0*/ 	.word	index@(.nv.constant0.triton_poi_fused__native_batch_norm_legit_no_training_24)
        /*00a4*/ 	.short	0x0210
        /*00a6*/ 	.short	0x0034


	//----- nvinfo : EIATTR_SW_WAR
	.align		4
.L_31:
        /*00a8*/ 	.byte	0x04, 0x36
        /*00aa*/ 	.short	(.L_33 - .L_32)
.L_32:
        /*00ac*/ 	.word	0x00000008
.L_33:


//--------------------- .nv.callgraph             --------------------------
	.section	.nv.callgraph,"",@"SHT_CUDA_CALLGRAPH"
	.align	4
	.sectionentsize	8
	.align		4
        /*0000*/ 	.word	0x00000000
	.align		4
        /*0004*/ 	.word	0xffffffff
	.align		4
        /*0008*/ 	.word	0x00000000
	.align		4
        /*000c*/ 	.word	0xfffffffe
	.align		4
        /*0010*/ 	.word	0x00000000
	.align		4
        /*0014*/ 	.word	0xfffffffd
	.align		4
        /*0018*/ 	.word	0x00000000
	.align		4
        /*001c*/ 	.word	0xfffffffc


//--------------------- .nv.constant4             --------------------------
	.section	.nv.constant4,"a",@progbits
	.align	8
	.align		8
.nv.constant4:
        /*0000*/ 	.dword	_$_str
	.align		8
        /*0008*/ 	.dword	_$_str_$_2


//--------------------- .text.triton_poi_fused__native_batch_norm_legit_no_training_24 --------------------------
	.section	.text.triton_poi_fused__native_batch_norm_legit_no_training_24,"ax",@progbits
	.align	128
        .global         triton_poi_fused__native_batch_norm_legit_no_training_24
        .type           triton_poi_fused__native_batch_norm_legit_no_training_24,@function
        .size           triton_poi_fused__native_batch_norm_legit_no_training_24,(.L_x_1 - triton_poi_fused__native_batch_norm_legit_no_training_24)
        .other          triton_poi_fused__native_batch_norm_legit_no_training_24,@"STO_CUDA_ENTRY STV_DEFAULT"
triton_poi_fused__native_batch_norm_legit_no_training_24:
.text.triton_poi_fused__native_batch_norm_legit_no_training_24:
[----:B------:R-:W-:Y:S01]  /*0000*/  LDC R1, c[0x0][0x28] ;  /* 0x00000a00ff017b82 */ /* 0x000fe20000000800 */
[----:B------:R-:W1:Y:S07]  /*0010*/  S2R R0, SR_TID.X ;  /* 0x0000000000007919 */ /* 0x000e6e0000002100 */
[----:B------:R-:W2:Y:S01]  /*0020*/  LDC.64 R6, c[0x0][0x220] ;  /* 0x00008800ff067b82 */ /* 0x000ea20000000a00 */
[----:B------:R-:W-:Y:S01]  /*0030*/  ULDC.64 UR4, c[0x0][0x208] ;  /* 0x0000820000047ab9 */ /* 0x000fe20000000a00 */
[----:B------:R-:W3:Y:S06]  /*0040*/  S2R R3, SR_CTAID.X ;  /* 0x0000000000037919 */ /* 0x000eec0000002500 */
[----:B------:R-:W4:Y:S08]  /*0050*/  LDC.64 R4, c[0x0][0x218] ;  /* 0x00008600ff047b82 */ /* 0x000f300000000a00 */
[----:B------:R-:W5:Y:S08]  /*0060*/  LDC.64 R8, c[0x0][0x228] ;  /* 0x00008a00ff087b82 */ /* 0x000f700000000a00 */
[----:B------:R-:W5:Y:S01]  /*0070*/  LDC.64 R10, c[0x0][0x230] ;  /* 0x00008c00ff0a7b82 */ /* 0x000f620000000a00 */
[----:B-1----:R-:W-:-:S02]  /*0080*/  LOP3.LUT R0, R0, 0x7f, RZ, 0xc0, !PT ;  /* 0x0000007f00007812 */ /* 0x002fc400078ec0ff */
[----:B---3--:R-:W-:Y:S02]  /*0090*/  SHF.R.S32.HI R2, RZ, 0x18, R3 ;  /* 0x00000018ff027819 */ /* 0x008fe40000011403 */
[----:B------:R-:W-:Y:S02]  /*00a0*/  LEA R0, R3, R0, 0x7 ;  /* 0x0000000003007211 */ /* 0x000fe400078e38ff */
[----:B------:R-:W-:-:S04]  /*00b0*/  SGXT R3, R2, 0x1 ;  /* 0x000000010203781a */ /* 0x000fc80000000200 */
[----:B------:R-:W-:-:S04]  /*00c0*/  LEA.HI R3, R3, R0, RZ, 0x8 ;  /* 0x0000000003037211 */ /* 0x000fc800078f40ff */
[----:B------:R-:W-:-:S04]  /*00d0*/  SHF.R.S32.HI R3, RZ, 0x8, R3 ;  /* 0x00000008ff037819 */ /* 0x000fc80000011403 */
[----:B------:R-:W-:-:S04]  /*00e0*/  LEA.HI R2, R3, R3, RZ, 0x5 ;  /* 0x0000000303027211 */ /* 0x000fc800078f28ff */
[----:B------:R-:W-:-:S04]  /*00f0*/  LOP3.LUT R2, R2, 0xffffffe0, RZ, 0xc0, !PT ;  /* 0xffffffe002027812 */ /* 0x000fc800078ec0ff */
[----:B------:R-:W-:Y:S02]  /*0100*/  IADD3 R13, R3, -R2, RZ ;  /* 0x80000002030d7210 */ /* 0x000fe40007ffe0ff */
[----:B------:R-:W1:Y:S03]  /*0110*/  LDC.64 R2, c[0x0][0x210] ;  /* 0x00008400ff027b82 */ /* 0x000e660000000a00 */
[----:B--2---:R-:W-:-:S06]  /*0120*/  IMAD.WIDE R6, R13, 0x4, R6 ;  /* 0x000000040d067825 */ /* 0x004fcc00078e0206 */
[----:B------:R-:W2:Y:S01]  /*0130*/  LDG.E.EL R6, desc[UR4][R6.64] ;  /* 0x0000000406067981 */ /* 0x000ea2000c2e1900 */
[----:B----4-:R-:W-:-:S04]  /*0140*/  IMAD.WIDE R4, R13, 0x4, R4 ;  /* 0x000000040d047825 */ /* 0x010fc800078e0204 */
[C---:B-----5:R-:W-:Y:S02]  /*0150*/  IMAD.WIDE R8, R13.reuse, 0x4, R8 ;  /* 0x000000040d087825 */ /* 0x060fe400078e0208 */
[----:B------:R3:W4:Y:S02]  /*0160*/  LDG.E.EL R5, desc[UR4][R4.64] ;  /* 0x0000000404057981 */ /* 0x000724000c2e1900 */
[----:B0-----:R-:W-:Y:S02]  /*0170*/  IMAD.WIDE R10, R13, 0x4, R10 ;  /* 0x000000040d0a7825 */ /* 0x001fe400078e020a */
[----:B------:R-:W5:Y:S02]  /*0180*/  LDG.E.EL R8, desc[UR4][R8.64] ;  /* 0x0000000408087981 */ /* 0x000f64000c2e1900 */
[C---:B-1----:R-:W-:Y:S02]  /*0190*/  IMAD.WIDE R2, R0.reuse, 0x4, R2 ;  /* 0x0000000400027825 */ /* 0x042fe400078e0202 */
[----:B------:R-:W5:Y:S04]  /*01a0*/  LDG.E.EL R11, desc[UR4][R10.64] ;  /* 0x000000040a0b7981 */ /* 0x000f68000c2e1900 */
[----:B------:R0:W4:Y:S01]  /*01b0*/  LDG.E R12, desc[UR4][R2.64] ;  /* 0x00000004020c7981 */ /* 0x000122000c1e1900 */
[----:B---3--:R-:W-:Y:S01]  /*01c0*/  HFMA2.MMA R4, -RZ, RZ, 1.625, 0 ;  /* 0x3e800000ff047435 */ /* 0x008fe200000001ff */
[----:B0-----:R-:W0:Y:S02]  /*01d0*/  LDC.64 R2, c[0x0][0x238] ;  /* 0x00008e00ff027b82 */ /* 0x001e240000000a00 */
[----:B0-----:R-:W-:-:S04]  /*01e0*/  IMAD.WIDE R2, R0, 0x4, R2 ;  /* 0x0000000400027825 */ /* 0x001fc800078e0202 */
[----:B--2---:R-:W-:-:S04]  /*01f0*/  FADD R6, R6, 9.9999997473787516356e-06 ;  /* 0x3727c5ac06067421 */ /* 0x004fc80000000000 */
[----:B------:R-:W0:Y:S02]  /*0200*/  MUFU.SQRT R7, R6 ;  /* 0x0000000600077308 */ /* 0x000e240000002000 */
[C---:B0-----:R-:W-:Y:S02]  /*0210*/  FSETP.GT.AND P0, PT, R7.reuse, 8.50705917302346158658e+37, PT ;  /* 0x7e8000000700780b */ /* 0x041fe40003f04000 */
[----:B------:R-:W-:-:S11]  /*0220*/  FSETP.GEU.AND P1, PT, R7, 1.175494350822287508e-38, PT ;  /* 0x008000000700780b */ /* 0x000fd60003f2e000 */
[----:B------:R-:W-:-:S04]  /*0230*/  @P0 FMUL R7, R7, 0.25 ;  /* 0x3e80000007070820 */ /* 0x000fc80000400000 */
[----:B------:R-:W-:-:S06]  /*0240*/  @!P1 FMUL R7, R7, 16777216 ;  /* 0x4b80000007079820 */ /* 0x000fcc0000400000 */
[----:B------:R-:W0:Y:S01]  /*0250*/  MUFU.RCP R7, R7 ;  /* 0x0000000700077308 */ /* 0x000e220000001000 */
[----:B------:R-:W-:Y:S01]  /*0260*/  FSEL R4, R4, 1, P0 ;  /* 0x3f80000004047808 */ /* 0x000fe20000000000 */
[----:B----4-:R-:W-:-:S04]  /*0270*/  FADD R5, R12, -R5 ;  /* 0x800000050c057221 */ /* 0x010fc80000000000 */
[----:B------:R-:W-:-:S04]  /*0280*/  @!P1 FMUL R4, R4, 16777216 ;  /* 0x4b80000004049820 */ /* 0x000fc80000400000 */
[----:B0-----:R-:W-:-:S04]  /*0290*/  FMUL R4, R7, R4 ;  /* 0x0000000407047220 */ /* 0x001fc80000400000 */
[----:B------:R-:W-:-:S04]  /*02a0*/  FMUL R4, R5, R4 ;  /* 0x0000000405047220 */ /* 0x000fc80000400000 */
[----:B-----5:R-:W-:-:S05]  /*02b0*/  FFMA R11, R8, R4, R11 ;  /* 0x00000004080b7223 */ /* 0x020fca000000000b */
[----:B------:R-:W-:Y:S01]  /*02c0*/  STG.E desc[UR4][R2.64], R11 ;  /* 0x0000000b02007986 */ /* 0x000fe2000c101904 */
[----:B------:R-:W-:Y:S05]  /*02d0*/  EXIT ;  /* 0x000000000000794d */ /* 0x000fea0003800000 */
.L_x_0:
[----:B------:R-:W-:-:S00]  /*02e0*/  BRA `(.L_x_0) ;  /* 0xfffffffc00fc7947 */ /* 0x000fc0000383ffff */
[----:B------:R-:W-:-:S00]  /*02f0*/  NOP ;  /* 0x0000000000007918 */ /* 0x000fc00000000000 */
        /* <DEDUP_REMOVED lines=8> */
.L_x_1:


//--------------------- .nv.global.init           --------------------------
	.section	.nv.global.init,"aw",@progbits
.nv.global.init:
	.type		_$_str,@object
	.size		_$_str,(_$_str_$_2 - _$_str)
_$_str:
        /*0000*/ 	.byte	0x5f, 0x5f, 0x43, 0x55, 0x44, 0x41, 0x5f, 0x46, 0x54, 0x5a, 0x00
	.type		_$_str_$_2,@object
	.size		_$_str_$_2,(.L_1 - _$_str_$_2)
_$_str_$_2:
        /*000b*/ 	.byte	0x5f, 0x5f, 0x43, 0x55, 0x44, 0x41, 0x5f, 0x50, 0x52, 0x45, 0x43, 0x5f, 0x53, 0x51, 0x52, 0x54
        /*001b*/ 	.byte	0x00
.L_1:


//--------------------- .nv.constant0.triton_poi_fused__native_batch_norm_legit_no_training_24 --------------------------
	.section	.nv.constant0.triton_poi_fused__native_batch_norm_legit_no_training_24,"a",@progbits
	.sectionflags	@""
	.align	4
.nv.constant0.triton_poi_fused__native_batch_norm_legit_no_training_24:
	.zero		580
